//
// Generated by NVIDIA NVVM Compiler
//
// Compiler Build ID: CL-36424714
// Cuda compilation tools, release 13.0, V13.0.88
// Based on NVVM 20.0.0
//

.version 9.0
.target sm_100
.address_size 64

	// .globl	_Z4Fan1PfS_ii

.visible .entry _Z4Fan1PfS_ii(
	.param .u64 .ptr .align 1 _Z4Fan1PfS_ii_param_0,
	.param .u64 .ptr .align 1 _Z4Fan1PfS_ii_param_1,
	.param .u32 _Z4Fan1PfS_ii_param_2,
	.param .u32 _Z4Fan1PfS_ii_param_3
)
{
	.reg .pred 	%p<2>;
	.reg .b32 	%r<12>;
	.reg .b32 	%f<4>;
	.reg .b64 	%rd<15>;

	ld.param.u64 	%rd1, [_Z4Fan1PfS_ii_param_0];
	ld.param.u64 	%rd2, [_Z4Fan1PfS_ii_param_1];
	ld.param.u32 	%r2, [_Z4Fan1PfS_ii_param_2];
	ld.param.u32 	%r3, [_Z4Fan1PfS_ii_param_3];
	mov.u32 	%r4, %tid.x;
	mov.u32 	%r5, %ctaid.x;
	mov.u32 	%r6, %ntid.x;
	mad.lo.s32 	%r1, %r5, %r6, %r4;
	not.b32 	%r7, %r3;
	add.s32 	%r8, %r2, %r7;
	setp.ge.u32 	%p1, %r1, %r8;
	@%p1 bra 	$L__BB0_2;
	cvta.to.global.u64 	%rd3, %rd2;
	cvta.to.global.u64 	%rd4, %rd1;
	add.s32 	%r9, %r1, %r3;
	mad.lo.s32 	%r10, %r2, %r9, %r2;
	cvt.u64.u32 	%rd5, %r10;
	cvt.s64.s32 	%rd6, %r3;
	add.s64 	%rd7, %rd5, %rd6;
	shl.b64 	%rd8, %rd7, 2;
	add.s64 	%rd9, %rd3, %rd8;
	ld.global.f32 	%f1, [%rd9];
	mul.lo.s32 	%r11, %r3, %r2;
	cvt.s64.s32 	%rd10, %r11;
	add.s64 	%rd11, %rd10, %rd6;
	shl.b64 	%rd12, %rd11, 2;
	add.s64 	%rd13, %rd3, %rd12;
	ld.global.f32 	%f2, [%rd13];
	div.rn.f32 	%f3, %f1, %f2;
	add.s64 	%rd14, %rd4, %rd8;
	st.global.f32 	[%rd14], %f3;
$L__BB0_2:
	ret;

}


// ===== COMPILED SASS (sm_100) =====

	.target	sm_100

	.elftype	@"ET_EXEC"


//--------------------- .note.nv.tkinfo           --------------------------
	.section	.note.nv.tkinfo,"",@"SHT_NOTE"
	.sectionflags	@"SHF_NOTE_NV_TKINFO"
	.tkinfo
        /*0018*/ 	.word	0x00000002
        /*0030*/ 	.string	""
        /*0030*/ 	.string	"ptxas"
        /*0030*/ 	.string	"Cuda compilation tools, release 13.0, V13.0.88"
        /*0030*/ 	.string	"Build cuda_13.0.r13.0/compiler.36424714_0"
        /*0030*/ 	.string	"-arch sm_100 -m 64 "



//--------------------- .note.nv.cuinfo           --------------------------
	.section	.note.nv.cuinfo,"",@"SHT_NOTE"
	.sectionflags	@"SHF_NOTE_NV_CUINFO"
        /*0018*/ 	.short	0x0002
        /*001a*/ 	.short	0x0064
        /*001c*/ 	.short	0x0082
	.zero		2


//--------------------- .nv.info                  --------------------------
	.section	.nv.info,"",@"SHT_CUDA_INFO"
	.align	4


	//----- nvinfo : EIATTR_REGCOUNT
	.align		4
        /*0000*/ 	.byte	0x04, 0x2f
        /*0002*/ 	.short	(.L_1 - .L_0)
	.align		4
.L_0:
        /*0004*/ 	.word	index@(_Z4Fan1PfS_ii)
        /*0008*/ 	.word	0x00000010


	//----- nvinfo : EIATTR_FRAME_SIZE
	.align		4
.L_1:
        /*000c*/ 	.byte	0x04, 0x11
        /*000e*/ 	.short	(.L_3 - .L_2)
	.align		4
.L_2:
        /*0010*/ 	.word	index@($__internal_0_$__cuda_sm3x_div_rn_noftz_f32_slowpath)
        /*0014*/ 	.word	0x00000000


	//----- nvinfo : EIATTR_FRAME_SIZE
	.align		4
.L_3:
        /*0018*/ 	.byte	0x04, 0x11
        /*001a*/ 	.short	(.L_5 - .L_4)
	.align		4
.L_4:
        /*001c*/ 	.word	index@(_Z4Fan1PfS_ii)
        /*0020*/ 	.word	0x00000000


	//----- nvinfo : EIATTR_MIN_STACK_SIZE
	.align		4
.L_5:
        /*0024*/ 	.byte	0x04, 0x12
        /*0026*/ 	.short	(.L_7 - .L_6)
	.align		4
.L_6:
        /*0028*/ 	.word	index@(_Z4Fan1PfS_ii)
        /*002c*/ 	.word	0x00000000
.L_7:


//--------------------- .nv.compat                --------------------------
	.section	.nv.compat,"",@"SHT_CUDA_COMPAT_INFO"
	.align	4
        /*0000*/ 	.byte	0x02, 0x09, 0x00, 0x00, 0x02, 0x02, 0x01, 0x00, 0x02, 0x05, 0x05, 0x00, 0x03, 0x07, 0x01, 0x01
        /*0010*/ 	.byte	0x02, 0x03, 0x00, 0x00, 0x02, 0x06, 0x01, 0x00, 0x04, 0x0b, 0x08, 0x00, 0x01, 0x00, 0x00, 0x00
        /*0020*/ 	.byte	0x00, 0x00, 0x00, 0x00


//--------------------- .nv.info._Z4Fan1PfS_ii    --------------------------
	.section	.nv.info._Z4Fan1PfS_ii,"",@"SHT_CUDA_INFO"
	.sectionflags	@""
	.align	4


	//----- nvinfo : EIATTR_CUDA_API_VERSION
	.align		4
        /*0000*/ 	.byte	0x04, 0x37
        /*0002*/ 	.short	(.L_9 - .L_8)
.L_8:
        /*0004*/ 	.word	0x00000082


	//----- nvinfo : EIATTR_KPARAM_INFO
	.align		4
.L_9:
        /*0008*/ 	.byte	0x04, 0x17
        /*000a*/ 	.short	(.L_11 - .L_10)
.L_10:
        /*000c*/ 	.word	0x00000000
        /*0010*/ 	.short	0x0003
        /*0012*/ 	.short	0x0014
        /*0014*/ 	.byte	0x00, 0xf0, 0x11, 0x00


	//----- nvinfo : EIATTR_KPARAM_INFO
	.align		4
.L_11:
        /*0018*/ 	.byte	0x04, 0x17
        /*001a*/ 	.short	(.L_13 - .L_12)
.L_12:
        /*001c*/ 	.word	0x00000000
        /*0020*/ 	.short	0x0002
        /*0022*/ 	.short	0x0010
        /*0024*/ 	.byte	0x00, 0xf0, 0x11, 0x00


	//----- nvinfo : EIATTR_KPARAM_INFO
	.align		4
.L_13:
        /*0028*/ 	.byte	0x04, 0x17
        /*002a*/ 	.short	(.L_15 - .L_14)
.L_14:
        /*002c*/ 	.word	0x00000000
        /*0030*/ 	.short	0x0001
        /*0032*/ 	.short	0x0008
        /*0034*/ 	.byte	0x00, 0xf5, 0x21, 0x00


	//----- nvinfo : EIATTR_KPARAM_INFO
	.align		4
.L_15:
        /*0038*/ 	.byte	0x04, 0x17
        /*003a*/ 	.short	(.L_17 - .L_16)
.L_16:
        /*003c*/ 	.word	0x00000000
        /*0040*/ 	.short	0x0000
        /*0042*/ 	.short	0x0000
        /*0044*/ 	.byte	0x00, 0xf5, 0x21, 0x00


	//----- nvinfo : EIATTR_SPARSE_MMA_MASK
	.align		4
.L_17:
        /*0048*/ 	.byte	0x03, 0x50
        /*004a*/ 	.short	0x0000


	//----- nvinfo : EIATTR_MAXREG_COUNT
	.align		4
        /*004c*/ 	.byte	0x03, 0x1b
        /*004e*/ 	.short	0x00ff


	//----- nvinfo : EIATTR_MERCURY_ISA_VERSION
	.align		4
        /*0050*/ 	.byte	0x03, 0x5f
        /*0052*/ 	.short	0x0101


	//----- nvinfo : EIATTR_VRC_CTA_INIT_COUNT
	.align		4
        /*0054*/ 	.byte	0x02, 0x4a
	.zero		1
	.zero		1


	//----- nvinfo : EIATTR_EXIT_INSTR_OFFSETS
	.align		4
        /*0058*/ 	.byte	0x04, 0x1c
        /*005a*/ 	.short	(.L_19 - .L_18)


	//   ....[0]....
.L_18:
        /*005c*/ 	.word	0x00000090


	//   ....[1]....
        /*0060*/ 	.word	0x000002d0


	//----- nvinfo : EIATTR_CRS_STACK_SIZE
	.align		4
.L_19:
        /*0064*/ 	.byte	0x04, 0x1e
        /*0066*/ 	.short	(.L_21 - .L_20)
.L_20:
        /*0068*/ 	.word	0x00000000


	//----- nvinfo : EIATTR_CBANK_PARAM_SIZE
	.align		4
.L_21:
        /*006c*/ 	.byte	0x03, 0x19
        /*006e*/ 	.short	0x0018


	//----- nvinfo : EIATTR_PARAM_CBANK
	.align		4
        /*0070*/ 	.byte	0x04, 0x0a
        /*0072*/ 	.short	(.L_23 - .L_22)
	.align		4
.L_22:
        /*0074*/ 	.word	index@(.nv.constant0._Z4Fan1PfS_ii)
        /*0078*/ 	.short	0x0380
        /*007a*/ 	.short	0x0018


	//----- nvinfo : EIATTR_SW_WAR
	.align		4
.L_23:
        /*007c*/ 	.byte	0x04, 0x36
        /*007e*/ 	.short	(.L_25 - .L_24)
.L_24:
        /*0080*/ 	.word	0x00000008
.L_25:


//--------------------- .nv.callgraph             --------------------------
	.section	.nv.callgraph,"",@"SHT_CUDA_CALLGRAPH"
	.align	4
	.sectionentsize	8
	.align		4
        /*0000*/ 	.word	0x00000000
	.align		4
        /*0004*/ 	.word	0xffffffff
	.align		4
        /*0008*/ 	.word	0x00000000
	.align		4
        /*000c*/ 	.word	0xfffffffe
	.align		4
        /*0010*/ 	.word	0x00000000
	.align		4
        /*0014*/ 	.word	0xfffffffd
	.align		4
        /*0018*/ 	.word	0x00000000
	.align		4
        /*001c*/ 	.word	0xfffffffc


//--------------------- .text._Z4Fan1PfS_ii       --------------------------
	.section	.text._Z4Fan1PfS_ii,"ax",@progbits
	.align	128
        .global         _Z4Fan1PfS_ii
        .type           _Z4Fan1PfS_ii,@function
        .size           _Z4Fan1PfS_ii,(.L_x_14 - _Z4Fan1PfS_ii)
        .other          _Z4Fan1PfS_ii,@"STO_CUDA_ENTRY STV_DEFAULT"
_Z4Fan1PfS_ii:
.text._Z4Fan1PfS_ii:
[----:B------:R-:W-:Y:S01]  /*0000*/  LDC R1, c[0x0][0x37c] ;  /* 0x0000df00ff017b82 */ /* 0x000fe20000000800 */
[----:B------:R-:W0:Y:S07]  /*0010*/  S2R R0, SR_TID.X ;  /* 0x0000000000007919 */ /* 0x000e2e0000002100 */
[----:B------:R-:W1:Y:S08]  /*0020*/  LDC.64 R2, c[0x0][0x390] ;  /* 0x0000e400ff027b82 */ /* 0x000e700000000a00 */
[----:B------:R-:W0:Y:S08]  /*0030*/  S2UR UR4, SR_CTAID.X ;  /* 0x00000000000479c3 */ /* 0x000e300000002500 */
[----:B------:R-:W0:Y:S01]  /*0040*/  LDC R7, c[0x0][0x360] ;  /* 0x0000d800ff077b82 */ /* 0x000e220000000800 */
[----:B-1----:R-:W-:-:S05]  /*0050*/  LOP3.LUT R5, RZ, R3, RZ, 0x33, !PT ;  /* 0x00000003ff057212 */ /* 0x002fca00078e33ff */
[----:B------:R-:W-:Y:S02]  /*0060*/  IMAD.IADD R5, R5, 0x1, R2 ;  /* 0x0000000105057824 */ /* 0x000fe400078e0202 */
[----:B0-----:R-:W-:-:S05]  /*0070*/  IMAD R0, R7, UR4, R0 ;  /* 0x0000000407007c24 */ /* 0x001fca000f8e0200 */
[----:B------:R-:W-:-:S13]  /*0080*/  ISETP.GE.U32.AND P0, PT, R0, R5, PT ;  /* 0x000000050000720c */ /* 0x000fda0003f06070 */
[----:B------:R-:W-:Y:S05]  /*0090*/  @P0 EXIT ;  /* 0x000000000000094d */ /* 0x000fea0003800000 */
[----:B------:R-:W0:Y:S01]  /*00a0*/  LDC.64 R6, c[0x0][0x388] ;  /* 0x0000e200ff067b82 */ /* 0x000e220000000a00 */
[-C--:B------:R-:W-:Y:S01]  /*00b0*/  IMAD R4, R3, R2.reuse, RZ ;  /* 0x0000000203047224 */ /* 0x080fe200078e02ff */
[----:B------:R-:W1:Y:S01]  /*00c0*/  LDCU.64 UR4, c[0x0][0x358] ;  /* 0x00006b00ff0477ac */ /* 0x000e620008000a00 */
[--C-:B------:R-:W-:Y:S01]  /*00d0*/  SHF.R.S32.HI R11, RZ, 0x1f, R3.reuse ;  /* 0x0000001fff0b7819 */ /* 0x100fe20000011403 */
[----:B------:R-:W-:Y:S02]  /*00e0*/  IMAD.IADD R5, R0, 0x1, R3 ;  /* 0x0000000100057824 */ /* 0x000fe400078e0203 */
[C---:B------:R-:W-:Y:S02]  /*00f0*/  IADD3 R9, P0, PT, R4.reuse, R3, RZ ;  /* 0x0000000304097210 */ /* 0x040fe40007f1e0ff */
[----:B------:R-:W-:Y:S02]  /*0100*/  IMAD R2, R5, R2, R2 ;  /* 0x0000000205027224 */ /* 0x000fe400078e0202 */
[----:B------:R-:W-:-:S02]  /*0110*/  LEA.HI.X.SX32 R4, R4, R11, 0x1, P0 ;  /* 0x0000000b04047211 */ /* 0x000fc400000f0eff */
[----:B0-----:R-:W-:-:S04]  /*0120*/  LEA R8, P0, R9, R6, 0x2 ;  /* 0x0000000609087211 */ /* 0x001fc800078010ff */
[----:B------:R-:W-:Y:S02]  /*0130*/  LEA.HI.X R9, R9, R7, R4, 0x2, P0 ;  /* 0x0000000709097211 */ /* 0x000fe400000f1404 */
[----:B------:R-:W-:-:S04]  /*0140*/  IADD3 R2, P0, PT, R2, R3, RZ ;  /* 0x0000000302027210 */ /* 0x000fc80007f1e0ff */
[----:B-1----:R-:W2:Y:S01]  /*0150*/  LDG.E R9, desc[UR4][R8.64] ;  /* 0x0000000408097981 */ /* 0x002ea2000c1e1900 */
[----:B------:R-:W-:Y:S02]  /*0160*/  IMAD.X R11, RZ, RZ, R11, P0 ;  /* 0x000000ffff0b7224 */ /* 0x000fe400000e060b */
[----:B------:R-:W-:-:S03]  /*0170*/  IMAD.SHL.U32 R5, R2, 0x4, RZ ;  /* 0x0000000402057824 */ /* 0x000fc600078e00ff */
[----:B------:R-:W-:Y:S02]  /*0180*/  SHF.L.U64.HI R2, R2, 0x2, R11 ;  /* 0x0000000202027819 */ /* 0x000fe4000001020b */
[----:B------:R-:W-:-:S05]  /*0190*/  IADD3 R6, P0, PT, R5, R6, RZ ;  /* 0x0000000605067210 */ /* 0x000fca0007f1e0ff */
[----:B------:R-:W-:-:S05]  /*01a0*/  IMAD.X R7, R2, 0x1, R7, P0 ;  /* 0x0000000102077824 */ /* 0x000fca00000e0607 */
[----:B------:R-:W3:Y:S01]  /*01b0*/  LDG.E R0, desc[UR4][R6.64] ;  /* 0x0000000406007981 */ /* 0x000ee2000c1e1900 */
[----:B------:R-:W-:Y:S01]  /*01c0*/  BSSY.RECONVERGENT B0, `(.L_x_0) ;  /* 0x000000c000007945 */ /* 0x000fe20003800200 */
[----:B--2---:R-:W0:Y:S02]  /*01d0*/  MUFU.RCP R4, R9 ;  /* 0x0000000900047308 */ /* 0x004e240000001000 */
[----:B0-----:R-:W-:-:S06]  /*01e0*/  FFMA R3, -R9, R4, 1 ;  /* 0x3f80000009037423 */ /* 0x001fcc0000000104 */
[----:B---3--:R-:W0:Y:S01]  /*01f0*/  FCHK P0, R0, R9 ;  /* 0x0000000900007302 */ /* 0x008e220000000000 */
[----:B------:R-:W-:-:S04]  /*0200*/  FFMA R3, R4, R3, R4 ;  /* 0x0000000304037223 */ /* 0x000fc80000000004 */
[----:B------:R-:W-:-:S04]  /*0210*/  FFMA R4, R0, R3, RZ ;  /* 0x0000000300047223 */ /* 0x000fc800000000ff */
[----:B------:R-:W-:-:S04]  /*0220*/  FFMA R8, -R9, R4, R0 ;  /* 0x0000000409087223 */ /* 0x000fc80000000100 */
[----:B------:R-:W-:Y:S01]  /*0230*/  FFMA R3, R3, R8, R4 ;  /* 0x0000000803037223 */ /* 0x000fe20000000004 */
[----:B0-----:R-:W-:Y:S06]  /*0240*/  @!P0 BRA `(.L_x_1) ;  /* 0x00000000000c8947 */ /* 0x001fec0003800000 */
[----:B------:R-:W-:-:S07]  /*0250*/  MOV R4, 0x270 ;  /* 0x0000027000047802 */ /* 0x000fce0000000f00 */
[----:B------:R-:W-:Y:S05]  /*0260*/  CALL.REL.NOINC `($__internal_0_$__cuda_sm3x_div_rn_noftz_f32_slowpath) ;  /* 0x00000000001c7944 */ /* 0x000fea0003c00000 */
[----:B------:R-:W-:-:S07]  /*0270*/  IMAD.MOV.U32 R3, RZ, RZ, R0 ;  /* 0x000000ffff037224 */ /* 0x000fce00078e0000 */
.L_x_1:
[----:B------:R-:W-:Y:S05]  /*0280*/  BSYNC.RECONVERGENT B0 ;  /* 0x0000000000007941 */ /* 0x000fea0003800200 */
.L_x_0:
[----:B------:R-:W0:Y:S02]  /*0290*/  LDCU.64 UR6, c[0x0][0x380] ;  /* 0x00007000ff0677ac */ /* 0x000e240008000a00 */
[----:B0-----:R-:W-:-:S04]  /*02a0*/  IADD3 R4, P0, PT, R5, UR6, RZ ;  /* 0x0000000605047c10 */ /* 0x001fc8000ff1e0ff */
[----:B------:R-:W-:-:S05]  /*02b0*/  IADD3.X R5, PT, PT, R2, UR7, RZ, P0, !PT ;  /* 0x0000000702057c10 */ /* 0x000fca00087fe4ff */
[----:B------:R-:W-:Y:S01]  /*02c0*/  STG.E desc[UR4][R4.64], R3 ;  /* 0x0000000304007986 */ /* 0x000fe2000c101904 */
[----:B------:R-:W-:Y:S05]  /*02d0*/  EXIT ;  /* 0x000000000000794d */ /* 0x000fea0003800000 */
        .weak           $__internal_0_$__cuda_sm3x_div_rn_noftz_f32_slowpath
        .type           $__internal_0_$__cuda_sm3x_div_rn_noftz_f32_slowpath,@function
        .size           $__internal_0_$__cuda_sm3x_div_rn_noftz_f32_slowpath,(.L_x_14 - $__internal_0_$__cuda_sm3x_div_rn_noftz_f32_slowpath)
$__internal_0_$__cuda_sm3x_div_rn_noftz_f32_slowpath:
[----:B------:R-:W-:Y:S01]  /*02e0*/  SHF.R.U32.HI R6, RZ, 0x17, R9 ;  /* 0x00000017ff067819 */ /* 0x000fe20000011609 */
[----:B------:R-:W-:Y:S01]  /*02f0*/  BSSY.RECONVERGENT B1, `(.L_x_2) ;  /* 0x0000064000017945 */ /* 0x000fe20003800200 */
[--C-:B------:R-:W-:Y:S01]  /*0300*/  SHF.R.U32.HI R3, RZ, 0x17, R0.reuse ;  /* 0x00000017ff037819 */ /* 0x100fe20000011600 */
[----:B------:R-:W-:Y:S01]  /*0310*/  IMAD.MOV.U32 R8, RZ, RZ, R0 ;  /* 0x000000ffff087224 */ /* 0x000fe200078e0000 */
[----:B------:R-:W-:Y:S02]  /*0320*/  LOP3.LUT R7, R6, 0xff, RZ, 0xc0, !PT ;  /* 0x000000ff06077812 */ /* 0x000fe400078ec0ff */
[----:B------:R-:W-:-:S03]  /*0330*/  LOP3.LUT R6, R3, 0xff, RZ, 0xc0, !PT ;  /* 0x000000ff03067812 */ /* 0x000fc600078ec0ff */
[----:B------:R-:W-:Y:S02]  /*0340*/  VIADD R12, R7, 0xffffffff ;  /* 0xffffffff070c7836 */ /* 0x000fe40000000000 */
[----:B------:R-:W-:-:S03]  /*0350*/  VIADD R11, R6, 0xffffffff ;  /* 0xffffffff060b7836 */ /* 0x000fc60000000000 */
[----:B------:R-:W-:-:S04]  /*0360*/  ISETP.GT.U32.AND P0, PT, R12, 0xfd, PT ;  /* 0x000000fd0c00780c */ /* 0x000fc80003f04070 */
[----:B------:R-:W-:-:S13]  /*0370*/  ISETP.GT.U32.OR P0, PT, R11, 0xfd, P0 ;  /* 0x000000fd0b00780c */ /* 0x000fda0000704470 */
[----:B------:R-:W-:Y:S01]  /*0380*/  @!P0 IMAD.MOV.U32 R10, RZ, RZ, RZ ;  /* 0x000000ffff0a8224 */ /* 0x000fe200078e00ff */
[----:B------:R-:W-:Y:S06]  /*0390*/  @!P0 BRA `(.L_x_3) ;  /* 0x0000000000608947 */ /* 0x000fec0003800000 */
[----:B------:R-:W-:Y:S01]  /*03a0*/  FSETP.GTU.FTZ.AND P0, PT, |R0|, +INF , PT ;  /* 0x7f8000000000780b */ /* 0x000fe20003f1c200 */
[----:B------:R-:W-:Y:S01]  /*03b0*/  IMAD.MOV.U32 R3, RZ, RZ, R9 ;  /* 0x000000ffff037224 */ /* 0x000fe200078e0009 */
[----:B------:R-:W-:-:S04]  /*03c0*/  FSETP.GTU.FTZ.AND P1, PT, |R9|, +INF , PT ;  /* 0x7f8000000900780b */ /* 0x000fc80003f3c200 */
[----:B------:R-:W-:-:S13]  /*03d0*/  PLOP3.LUT P0, PT, P0, P1, PT, 0xf8, 0x8f ;  /* 0x00000000008f781c */ /* 0x000fda0000703f70 */
[----:B------:R-:W-:Y:S05]  /*03e0*/  @P0 BRA `(.L_x_4) ;  /* 0x00000004004c0947 */ /* 0x000fea0003800000 */
[----:B------:R-:W-:-:S13]  /*03f0*/  LOP3.LUT P0, RZ, R9, 0x7fffffff, R8, 0xc8, !PT ;  /* 0x7fffffff09ff7812 */ /* 0x000fda000780c808 */
[----:B------:R-:W-:Y:S05]  /*0400*/  @!P0 BRA `(.L_x_5) ;  /* 0x00000004003c8947 */ /* 0x000fea0003800000 */
[C---:B------:R-:W-:Y:S02]  /*0410*/  FSETP.NEU.FTZ.AND P2, PT, |R0|.reuse, +INF , PT ;  /* 0x7f8000000000780b */ /* 0x040fe40003f5d200 */
[----:B------:R-:W-:Y:S02]  /*0420*/  FSETP.NEU.FTZ.AND P1, PT, |R3|, +INF , PT ;  /* 0x7f8000000300780b */ /* 0x000fe40003f3d200 */
[----:B------:R-:W-:-:S11]  /*0430*/  FSETP.NEU.FTZ.AND P0, PT, |R0|, +INF , PT ;  /* 0x7f8000000000780b */ /* 0x000fd60003f1d200 */
[----:B------:R-:W-:Y:S05]  /*0440*/  @!P1 BRA !P2, `(.L_x_5) ;  /* 0x00000004002c9947 */ /* 0x000fea0005000000 */
[----:B------:R-:W-:-:S04]  /*0450*/  LOP3.LUT P2, RZ, R8, 0x7fffffff, RZ, 0xc0, !PT ;  /* 0x7fffffff08ff7812 */ /* 0x000fc8000784c0ff */
[----:B------:R-:W-:-:S13]  /*0460*/  PLOP3.LUT P1, PT, P1, P2, PT, 0x2f, 0xf2 ;  /* 0x0000000000f2781c */ /* 0x000fda0000f24577 */
[----:B------:R-:W-:Y:S05]  /*0470*/  @P1 BRA `(.L_x_6) ;  /* 0x0000000400181947 */ /* 0x000fea0003800000 */
[----:B------:R-:W-:-:S04]  /*0480*/  LOP3.LUT P1, RZ, R9, 0x7fffffff, RZ, 0xc0, !PT ;  /* 0x7fffffff09ff7812 */ /* 0x000fc8000782c0ff */
[----:B------:R-:W-:-:S13]  /*0490*/  PLOP3.LUT P0, PT, P0, P1, PT, 0x2f, 0xf2 ;  /* 0x0000000000f2781c */ /* 0x000fda0000702577 */
[----:B------:R-:W-:Y:S05]  /*04a0*/  @P0 BRA `(.L_x_7) ;  /* 0x0000000400000947 */ /* 0x000fea0003800000 */
[----:B------:R-:W-:Y:S02]  /*04b0*/  ISETP.GE.AND P0, PT, R11, RZ, PT ;  /* 0x000000ff0b00720c */ /* 0x000fe40003f06270 */
[----:B------:R-:W-:-:S11]  /*04c0*/  ISETP.GE.AND P1, PT, R12, RZ, PT ;  /* 0x000000ff0c00720c */ /* 0x000fd60003f26270 */
[----:B------:R-:W-:Y:S02]  /*04d0*/  @P0 IMAD.MOV.U32 R10, RZ, RZ, RZ ;  /* 0x000000ffff0a0224 */ /* 0x000fe400078e00ff */
[----:B------:R-:W-:Y:S01]  /*04e0*/  @!P0 FFMA R8, R0, 1.84467440737095516160e+19, RZ ;  /* 0x5f80000000088823 */ /* 0x000fe200000000ff */
[----:B------:R-:W-:Y:S02]  /*04f0*/  @!P0 IMAD.MOV.U32 R10, RZ, RZ, -0x40 ;  /* 0xffffffc0ff0a8424 */ /* 0x000fe400078e00ff */
[----:B------:R-:W-:Y:S02]  /*0500*/  @!P1 FFMA R9, R3, 1.84467440737095516160e+19, RZ ;  /* 0x5f80000003099823 */ /* 0x000fe400000000ff */
[----:B------:R-:W-:-:S07]  /*0510*/  @!P1 VIADD R10, R10, 0x40 ;  /* 0x000000400a0a9836 */ /* 0x000fce0000000000 */
.L_x_3:
[----:B------:R-:W-:Y:S01]  /*0520*/  LEA R0, R7, 0xc0800000, 0x17 ;  /* 0xc080000007007811 */ /* 0x000fe200078eb8ff */
[----:B------:R-:W-:Y:S01]  /*0530*/  VIADD R6, R6, 0xffffff81 ;  /* 0xffffff8106067836 */ /* 0x000fe20000000000 */
[----:B------:R-:W-:Y:S03]  /*0540*/  BSSY.RECONVERGENT B2, `(.L_x_8) ;  /* 0x0000035000027945 */ /* 0x000fe60003800200 */
[----:B------:R-:W-:Y:S01]  /*0550*/  IMAD.IADD R9, R9, 0x1, -R0 ;  /* 0x0000000109097824 */ /* 0x000fe200078e0a00 */
[C---:B------:R-:W-:Y:S01]  /*0560*/  IADD3 R7, PT, PT, R6.reuse, 0x7f, -R7 ;  /* 0x0000007f06077810 */ /* 0x040fe20007ffe807 */
[----:B------:R-:W-:Y:S02]  /*0570*/  IMAD R0, R6, -0x800000, R8 ;  /* 0xff80000006007824 */ /* 0x000fe400078e0208 */
[----:B------:R-:W0:Y:S01]  /*0580*/  MUFU.RCP R3, R9 ;  /* 0x0000000900037308 */ /* 0x000e220000001000 */
[----:B------:R-:W-:Y:S01]  /*0590*/  FADD.FTZ R11, -R9, -RZ ;  /* 0x800000ff090b7221 */ /* 0x000fe20000010100 */
[----:B------:R-:W-:-:S03]  /*05a0*/  IMAD.IADD R7, R7, 0x1, R10 ;  /* 0x0000000107077824 */ /* 0x000fc600078e020a */
[----:B0-----:R-:W-:-:S04]  /*05b0*/  FFMA R12, R3, R11, 1 ;  /* 0x3f800000030c7423 */ /* 0x001fc8000000000b */
[----:B------:R-:W-:-:S04]  /*05c0*/  FFMA R12, R3, R12, R3 ;  /* 0x0000000c030c7223 */ /* 0x000fc80000000003 */
[----:B------:R-:W-:-:S04]  /*05d0*/  FFMA R3, R0, R12, RZ ;  /* 0x0000000c00037223 */ /* 0x000fc800000000ff */
[----:B------:R-:W-:-:S04]  /*05e0*/  FFMA R8, R11, R3, R0 ;  /* 0x000000030b087223 */ /* 0x000fc80000000000 */
[----:B------:R-:W-:-:S04]  /*05f0*/  FFMA R13, R12, R8, R3 ;  /* 0x000000080c0d7223 */ /* 0x000fc80000000003 */
[----:B------:R-:W-:-:S04]  /*0600*/  FFMA R8, R11, R13, R0 ;  /* 0x0000000d0b087223 */ /* 0x000fc80000000000 */
[----:B------:R-:W-:-:S05]  /*0610*/  FFMA R0, R12, R8, R13 ;  /* 0x000000080c007223 */ /* 0x000fca000000000d */
[----:B------:R-:W-:-:S04]  /*0620*/  SHF.R.U32.HI R3, RZ, 0x17, R0 ;  /* 0x00000017ff037819 */ /* 0x000fc80000011600 */
[----:B------:R-:W-:-:S05]  /*0630*/  LOP3.LUT R3, R3, 0xff, RZ, 0xc0, !PT ;  /* 0x000000ff03037812 */ /* 0x000fca00078ec0ff */
[----:B------:R-:W-:-:S04]  /*0640*/  IMAD.IADD R9, R3, 0x1, R7 ;  /* 0x0000000103097824 */ /* 0x000fc800078e0207 */
[----:B------:R-:W-:-:S05]  /*0650*/  VIADD R3, R9, 0xffffffff ;  /* 0xffffffff09037836 */ /* 0x000fca0000000000 */
[----:B------:R-:W-:-:S13]  /*0660*/  ISETP.GE.U32.AND P0, PT, R3, 0xfe, PT ;  /* 0x000000fe0300780c */ /* 0x000fda0003f06070 */
[----:B------:R-:W-:Y:S05]  /*0670*/  @!P0 BRA `(.L_x_9) ;  /* 0x0000000000808947 */ /* 0x000fea0003800000 */
[----:B------:R-:W-:-:S13]  /*0680*/  ISETP.GT.AND P0, PT, R9, 0xfe, PT ;  /* 0x000000fe0900780c */ /* 0x000fda0003f04270 */
[----:B------:R-:W-:Y:S05]  /*0690*/  @P0 BRA `(.L_x_10) ;  /* 0x00000000006c0947 */ /* 0x000fea0003800000 */
[----:B------:R-:W-:-:S13]  /*06a0*/  ISETP.GE.AND P0, PT, R9, 0x1, PT ;  /* 0x000000010900780c */ /* 0x000fda0003f06270 */
[----:B------:R-:W-:Y:S05]  /*06b0*/  @P0 BRA `(.L_x_11) ;  /* 0x0000000000740947 */ /* 0x000fea0003800000 */
[----:B------:R-:W-:Y:S02]  /*06c0*/  ISETP.GE.AND P0, PT, R9, -0x18, PT ;  /* 0xffffffe80900780c */ /* 0x000fe40003f06270 */
[----:B------:R-:W-:-:S11]  /*06d0*/  LOP3.LUT R0, R0, 0x80000000, RZ, 0xc0, !PT ;  /* 0x8000000000007812 */ /* 0x000fd600078ec0ff */
[----:B------:R-:W-:Y:S05]  /*06e0*/  @!P0 BRA `(.L_x_11) ;  /* 0x0000000000688947 */ /* 0x000fea0003800000 */
[CCC-:B------:R-:W-:Y:S01]  /*06f0*/  FFMA.RZ R3, R12.reuse, R8.reuse, R13.reuse ;  /* 0x000000080c037223 */ /* 0x1c0fe2000000c00d */
[CCC-:B------:R-:W-:Y:S01]  /*0700*/  FFMA.RM R6, R12.reuse, R8.reuse, R13.reuse ;  /* 0x000000080c067223 */ /* 0x1c0fe2000000400d */
[C---:B------:R-:W-:Y:S02]  /*0710*/  ISETP.NE.AND P2, PT, R9.reuse, RZ, PT ;  /* 0x000000ff0900720c */ /* 0x040fe40003f45270 */
[----:B------:R-:W-:Y:S02]  /*0720*/  ISETP.NE.AND P1, PT, R9, RZ, PT ;  /* 0x000000ff0900720c */ /* 0x000fe40003f25270 */
[----:B------:R-:W-:Y:S01]  /*0730*/  LOP3.LUT R7, R3, 0x7fffff, RZ, 0xc0, !PT ;  /* 0x007fffff03077812 */ /* 0x000fe200078ec0ff */
[----:B------:R-:W-:Y:S01]  /*0740*/  FFMA.RP R3, R12, R8, R13 ;  /* 0x000000080c037223 */ /* 0x000fe2000000800d */
[----:B------:R-:W-:Y:S02]  /*0750*/  VIADD R8, R9, 0x20 ;  /* 0x0000002009087836 */ /* 0x000fe40000000000 */
[----:B------:R-:W-:Y:S01]  /*0760*/  LOP3.LUT R7, R7, 0x800000, RZ, 0xfc, !PT ;  /* 0x0080000007077812 */ /* 0x000fe200078efcff */
[----:B------:R-:W-:Y:S01]  /*0770*/  IMAD.MOV R9, RZ, RZ, -R9 ;  /* 0x000000ffff097224 */ /* 0x000fe200078e0a09 */
[----:B------:R-:W-:-:S02]  /*0780*/  FSETP.NEU.FTZ.AND P0, PT, R3, R6, PT ;  /* 0x000000060300720b */ /* 0x000fc40003f1d000 */
[----:B------:R-:W-:Y:S02]  /*0790*/  SHF.L.U32 R8, R7, R8, RZ ;  /* 0x0000000807087219 */ /* 0x000fe400000006ff */
[----:B------:R-:W-:Y:S02]  /*07a0*/  SEL R6, R9, RZ, P2 ;  /* 0x000000ff09067207 */ /* 0x000fe40001000000 */
[----:B------:R-:W-:Y:S02]  /*07b0*/  ISETP.NE.AND P1, PT, R8, RZ, P1 ;  /* 0x000000ff0800720c */ /* 0x000fe40000f25270 */
[----:B------:R-:W-:Y:S02]  /*07c0*/  SHF.R.U32.HI R6, RZ, R6, R7 ;  /* 0x00000006ff067219 */ /* 0x000fe40000011607 */
[----:B------:R-:W-:Y:S02]  /*07d0*/  PLOP3.LUT P0, PT, P0, P1, PT, 0xf8, 0x8f ;  /* 0x00000000008f781c */ /* 0x000fe40000703f70 */
[----:B------:R-:W-:-:S02]  /*07e0*/  SHF.R.U32.HI R8, RZ, 0x1, R6 ;  /* 0x00000001ff087819 */ /* 0x000fc40000011606 */
[----:B------:R-:W-:-:S04]  /*07f0*/  SEL R3, RZ, 0x1, !P0 ;  /* 0x00000001ff037807 */ /* 0x000fc80004000000 */
[----:B------:R-:W-:-:S04]  /*0800*/  LOP3.LUT R3, R3, 0x1, R8, 0xf8, !PT ;  /* 0x0000000103037812 */ /* 0x000fc800078ef808 */
[----:B------:R-:W-:-:S05]  /*0810*/  LOP3.LUT R3, R3, R6, RZ, 0xc0, !PT ;  /* 0x0000000603037212 */ /* 0x000fca00078ec0ff */
[----:B------:R-:W-:-:S05]  /*0820*/  IMAD.IADD R3, R8, 0x1, R3 ;  /* 0x0000000108037824 */ /* 0x000fca00078e0203 */
[----:B------:R-:W-:Y:S01]  /*0830*/  LOP3.LUT R0, R3, R0, RZ, 0xfc, !PT ;  /* 0x0000000003007212 */ /* 0x000fe200078efcff */
[----:B------:R-:W-:Y:S06]  /*0840*/  BRA `(.L_x_11) ;  /* 0x0000000000107947 */ /* 0x000fec0003800000 */
.L_x_10:
[----:B------:R-:W-:-:S04]  /*0850*/  LOP3.LUT R0, R0, 0x80000000, RZ, 0xc0, !PT ;  /* 0x8000000000007812 */ /* 0x000fc800078ec0ff */
[----:B------:R-:W-:Y:S01]  /*0860*/  LOP3.LUT R0, R0, 0x7f800000, RZ, 0xfc, !PT ;  /* 0x7f80000000007812 */ /* 0x000fe200078efcff */
[----:B------:R-:W-:Y:S06]  /*0870*/  BRA `(.L_x_11) ;  /* 0x0000000000047947 */ /* 0x000fec0003800000 */
.L_x_9:
[----:B------:R-:W-:-:S07]  /*0880*/  IMAD R0, R7, 0x800000, R0 ;  /* 0x0080000007007824 */ /* 0x000fce00078e0200 */
.L_x_11:
[----:B------:R-:W-:Y:S05]  /*0890*/  BSYNC.RECONVERGENT B2 ;  /* 0x0000000000027941 */ /* 0x000fea0003800200 */
.L_x_8:
[----:B------:R-:W-:Y:S05]  /*08a0*/  BRA `(.L_x_12) ;  /* 0x0000000000207947 */ /* 0x000fea0003800000 */
.L_x_7:
[----:B------:R-:W-:-:S04]  /*08b0*/  LOP3.LUT R0, R9, 0x80000000, R8, 0x48, !PT ;  /* 0x8000000009007812 */ /* 0x000fc800078e4808 */
[----:B------:R-:W-:Y:S01]  /*08c0*/  LOP3.LUT R0, R0, 0x7f800000, RZ, 0xfc, !PT ;  /* 0x7f80000000007812 */ /* 0x000fe200078efcff */
[----:B------:R-:W-:Y:S06]  /*08d0*/  BRA `(.L_x_12) ;  /* 0x0000000000147947 */ /* 0x000fec0003800000 */
.L_x_6:
[----:B------:R-:W-:Y:S01]  /*08e0*/  LOP3.LUT R0, R9, 0x80000000, R8, 0x48, !PT ;  /* 0x8000000009007812 */ /* 0x000fe200078e4808 */
[----:B------:R-:W-:Y:S06]  /*08f0*/  BRA `(.L_x_12) ;  /* 0x00000000000c7947 */ /* 0x000fec0003800000 */
.L_x_5:
[----:B------:R-:W0:Y:S01]  /*0900*/  MUFU.RSQ R0, -QNAN ;  /* 0xffc0000000007908 */ /* 0x000e220000001400 */
[----:B------:R-:W-:Y:S05]  /*0910*/  BRA `(.L_x_12) ;  /* 0x0000000000047947 */ /* 0x000fea0003800000 */
.L_x_4:
[----:B------:R-:W-:-:S07]  /*0920*/  FADD.FTZ R0, R0, R3 ;  /* 0x0000000300007221 */ /* 0x000fce0000010000 */
.L_x_12:
[----:B------:R-:W-:Y:S05]  /*0930*/  BSYNC.RECONVERGENT B1 ;  /* 0x0000000000017941 */ /* 0x000fea0003800200 */
.L_x_2:
[----:B------:R-:W-:Y:S02]  /*0940*/  IMAD.MOV.U32 R6, RZ, RZ, R4 ;  /* 0x000000ffff067224 */ /* 0x000fe400078e0004 */
[----:B------:R-:W-:-:S04]  /*0950*/  IMAD.MOV.U32 R7, RZ, RZ, 0x0 ;  /* 0x00000000ff077424 */ /* 0x000fc800078e00ff */
[----:B0-----:R-:W-:Y:S05]  /*0960*/  RET.REL.NODEC R6 `(_Z4Fan1PfS_ii) ;  /* 0xfffffff406a47950 */ /* 0x001fea0003c3ffff */
.L_x_13:
[----:B------:R-:W-:-:S00]  /*0970*/  BRA `(.L_x_13) ;  /* 0xfffffffc00fc7947 */ /* 0x000fc0000383ffff */
[----:B------:R-:W-:-:S00]  /*0980*/  NOP ;  /* 0x0000000000007918 */ /* 0x000fc00000000000 */
[----:B------:R-:W-:-:S00]  /*0990*/  NOP ;  /* 0x0000000000007918 */ /* 0x000fc00000000000 */
[----:B------:R-:W-:-:S00]  /*09a0*/  NOP ;  /* 0x0000000000007918 */ /* 0x000fc00000000000 */
[----:B------:R-:W-:-:S00]  /*09b0*/  NOP ;  /* 0x0000000000007918 */ /* 0x000fc00000000000 */
[----:B------:R-:W-:-:S00]  /*09c0*/  NOP ;  /* 0x0000000000007918 */ /* 0x000fc00000000000 */
[----:B------:R-:W-:-:S00]  /*09d0*/  NOP ;  /* 0x0000000000007918 */ /* 0x000fc00000000000 */
[----:B------:R-:W-:-:S00]  /*09e0*/  NOP ;  /* 0x0000000000007918 */ /* 0x000fc00000000000 */
[----:B------:R-:W-:-:S00]  /*09f0*/  NOP ;  /* 0x0000000000007918 */ /* 0x000fc00000000000 */
.L_x_14:


//--------------------- .nv.shared.reserved.0     --------------------------
	.section	.nv.shared.reserved.0,"aw",@nobits
	.weak		__nv_reservedSMEM_offset_0_alias
	.size		__nv_reservedSMEM_offset_0_alias, 0, 64
	.other		__nv_reservedSMEM_offset_0_alias,@"STO_CUDA_RESERVED_SHARED STV_DEFAULT"
__nv_reservedSMEM_offset_0_alias:
	.zero		0
	.zero		64


//--------------------- .nv.constant0._Z4Fan1PfS_ii --------------------------
	.section	.nv.constant0._Z4Fan1PfS_ii,"a",@progbits
	.sectionflags	@""
	.align	4
.nv.constant0._Z4Fan1PfS_ii:
	.zero		920


//--------------------- SYMBOLS --------------------------

	.type		.nv.reservedSmem.offset0,@object
	.size		.nv.reservedSmem.offset0,0x4
